//
// Generated by NVIDIA NVVM Compiler
//
// Compiler Build ID: CL-36424714
// Cuda compilation tools, release 13.0, V13.0.88
// Based on NVVM 20.0.0
//

.version 9.0
.target sm_100
.address_size 64

	// .globl	_Z15square_elementsPfS_ii

.visible .entry _Z15square_elementsPfS_ii(
	.param .u64 .ptr .align 1 _Z15square_elementsPfS_ii_param_0,
	.param .u64 .ptr .align 1 _Z15square_elementsPfS_ii_param_1,
	.param .u32 _Z15square_elementsPfS_ii_param_2,
	.param .u32 _Z15square_elementsPfS_ii_param_3
)
{
	.reg .pred 	%p<2>;
	.reg .b32 	%r<6>;
	.reg .b32 	%f<3>;
	.reg .b64 	%rd<8>;

	ld.param.u64 	%rd1, [_Z15square_elementsPfS_ii_param_0];
	ld.param.u64 	%rd2, [_Z15square_elementsPfS_ii_param_1];
	ld.param.u32 	%r2, [_Z15square_elementsPfS_ii_param_3];
	mov.u32 	%r3, %ctaid.x;
	mov.u32 	%r4, %ntid.x;
	mov.u32 	%r5, %tid.x;
	mad.lo.s32 	%r1, %r3, %r4, %r5;
	setp.ge.s32 	%p1, %r1, %r2;
	@%p1 bra 	$L__BB0_2;
	cvta.to.global.u64 	%rd3, %rd1;
	cvta.to.global.u64 	%rd4, %rd2;
	mul.wide.s32 	%rd5, %r1, 4;
	add.s64 	%rd6, %rd3, %rd5;
	ld.global.f32 	%f1, [%rd6];
	mul.f32 	%f2, %f1, %f1;
	add.s64 	%rd7, %rd4, %rd5;
	st.global.f32 	[%rd7], %f2;
$L__BB0_2:
	ret;

}


// ===== COMPILED SASS (sm_100) =====

	.target	sm_100

	.elftype	@"ET_EXEC"


//--------------------- .note.nv.tkinfo           --------------------------
	.section	.note.nv.tkinfo,"",@"SHT_NOTE"
	.sectionflags	@"SHF_NOTE_NV_TKINFO"
	.tkinfo
        /*0018*/ 	.word	0x00000002
        /*0030*/ 	.string	""
        /*0030*/ 	.string	"ptxas"
        /*0030*/ 	.string	"Cuda compilation tools, release 13.0, V13.0.88"
        /*0030*/ 	.string	"Build cuda_13.0.r13.0/compiler.36424714_0"
        /*0030*/ 	.string	"-arch sm_100 -m 64 "



//--------------------- .note.nv.cuinfo           --------------------------
	.section	.note.nv.cuinfo,"",@"SHT_NOTE"
	.sectionflags	@"SHF_NOTE_NV_CUINFO"
        /*0018*/ 	.short	0x0002
        /*001a*/ 	.short	0x0064
        /*001c*/ 	.short	0x0082
	.zero		2


//--------------------- .nv.info                  --------------------------
	.section	.nv.info,"",@"SHT_CUDA_INFO"
	.align	4


	//----- nvinfo : EIATTR_REGCOUNT
	.align		4
        /*0000*/ 	.byte	0x04, 0x2f
        /*0002*/ 	.short	(.L_1 - .L_0)
	.align		4
.L_0:
        /*0004*/ 	.word	index@(_Z15square_elementsPfS_ii)
        /*0008*/ 	.word	0x0000000a


	//----- nvinfo : EIATTR_FRAME_SIZE
	.align		4
.L_1:
        /*000c*/ 	.byte	0x04, 0x11
        /*000e*/ 	.short	(.L_3 - .L_2)
	.align		4
.L_2:
        /*0010*/ 	.word	index@(_Z15square_elementsPfS_ii)
        /*0014*/ 	.word	0x00000000


	//----- nvinfo : EIATTR_MIN_STACK_SIZE
	.align		4
.L_3:
        /*0018*/ 	.byte	0x04, 0x12
        /*001a*/ 	.short	(.L_5 - .L_4)
	.align		4
.L_4:
        /*001c*/ 	.word	index@(_Z15square_elementsPfS_ii)
        /*0020*/ 	.word	0x00000000
.L_5:


//--------------------- .nv.compat                --------------------------
	.section	.nv.compat,"",@"SHT_CUDA_COMPAT_INFO"
	.align	4
        /*0000*/ 	.byte	0x02, 0x09, 0x00, 0x00, 0x02, 0x02, 0x01, 0x00, 0x02, 0x05, 0x05, 0x00, 0x03, 0x07, 0x01, 0x01
        /*0010*/ 	.byte	0x02, 0x03, 0x00, 0x00, 0x02, 0x06, 0x01, 0x00, 0x04, 0x0b, 0x08, 0x00, 0x09, 0x00, 0x00, 0x00
        /*0020*/ 	.byte	0x00, 0x00, 0x00, 0x00


//--------------------- .nv.info._Z15square_elementsPfS_ii --------------------------
	.section	.nv.info._Z15square_elementsPfS_ii,"",@"SHT_CUDA_INFO"
	.sectionflags	@""
	.align	4


	//----- nvinfo : EIATTR_CUDA_API_VERSION
	.align		4
        /*0000*/ 	.byte	0x04, 0x37
        /*0002*/ 	.short	(.L_7 - .L_6)
.L_6:
        /*0004*/ 	.word	0x00000082


	//----- nvinfo : EIATTR_KPARAM_INFO
	.align		4
.L_7:
        /*0008*/ 	.byte	0x04, 0x17
        /*000a*/ 	.short	(.L_9 - .L_8)
.L_8:
        /*000c*/ 	.word	0x00000000
        /*0010*/ 	.short	0x0003
        /*0012*/ 	.short	0x0014
        /*0014*/ 	.byte	0x00, 0xf0, 0x11, 0x00


	//----- nvinfo : EIATTR_KPARAM_INFO
	.align		4
.L_9:
        /*0018*/ 	.byte	0x04, 0x17
        /*001a*/ 	.short	(.L_11 - .L_10)
.L_10:
        /*001c*/ 	.word	0x00000000
        /*0020*/ 	.short	0x0002
        /*0022*/ 	.short	0x0010
        /*0024*/ 	.byte	0x00, 0xf0, 0x11, 0x00


	//----- nvinfo : EIATTR_KPARAM_INFO
	.align		4
.L_11:
        /*0028*/ 	.byte	0x04, 0x17
        /*002a*/ 	.short	(.L_13 - .L_12)
.L_12:
        /*002c*/ 	.word	0x00000000
        /*0030*/ 	.short	0x0001
        /*0032*/ 	.short	0x0008
        /*0034*/ 	.byte	0x00, 0xf5, 0x21, 0x00


	//----- nvinfo : EIATTR_KPARAM_INFO
	.align		4
.L_13:
        /*0038*/ 	.byte	0x04, 0x17
        /*003a*/ 	.short	(.L_15 - .L_14)
.L_14:
        /*003c*/ 	.word	0x00000000
        /*0040*/ 	.short	0x0000
        /*0042*/ 	.short	0x0000
        /*0044*/ 	.byte	0x00, 0xf5, 0x21, 0x00


	//----- nvinfo : EIATTR_SPARSE_MMA_MASK
	.align		4
.L_15:
        /*0048*/ 	.byte	0x03, 0x50
        /*004a*/ 	.short	0x0000


	//----- nvinfo : EIATTR_MAXREG_COUNT
	.align		4
        /*004c*/ 	.byte	0x03, 0x1b
        /*004e*/ 	.short	0x00ff


	//----- nvinfo : EIATTR_MERCURY_ISA_VERSION
	.align		4
        /*0050*/ 	.byte	0x03, 0x5f
        /*0052*/ 	.short	0x0101


	//----- nvinfo : EIATTR_VRC_CTA_INIT_COUNT
	.align		4
        /*0054*/ 	.byte	0x02, 0x4a
	.zero		1
	.zero		1


	//----- nvinfo : EIATTR_EXIT_INSTR_OFFSETS
	.align		4
        /*0058*/ 	.byte	0x04, 0x1c
        /*005a*/ 	.short	(.L_17 - .L_16)


	//   ....[0]....
.L_16:
        /*005c*/ 	.word	0x00000070


	//   ....[1]....
        /*0060*/ 	.word	0x00000100


	//----- nvinfo : EIATTR_CBANK_PARAM_SIZE
	.align		4
.L_17:
        /*0064*/ 	.byte	0x03, 0x19
        /*0066*/ 	.short	0x0018


	//----- nvinfo : EIATTR_PARAM_CBANK
	.align		4
        /*0068*/ 	.byte	0x04, 0x0a
        /*006a*/ 	.short	(.L_19 - .L_18)
	.align		4
.L_18:
        /*006c*/ 	.word	index@(.nv.constant0._Z15square_elementsPfS_ii)
        /*0070*/ 	.short	0x0380
        /*0072*/ 	.short	0x0018


	//----- nvinfo : EIATTR_SW_WAR
	.align		4
.L_19:
        /*0074*/ 	.byte	0x04, 0x36
        /*0076*/ 	.short	(.L_21 - .L_20)
.L_20:
        /*0078*/ 	.word	0x00000008
.L_21:


//--------------------- .nv.callgraph             --------------------------
	.section	.nv.callgraph,"",@"SHT_CUDA_CALLGRAPH"
	.align	4
	.sectionentsize	8
	.align		4
        /*0000*/ 	.word	0x00000000
	.align		4
        /*0004*/ 	.word	0xffffffff
	.align		4
        /*0008*/ 	.word	0x00000000
	.align		4
        /*000c*/ 	.word	0xfffffffe
	.align		4
        /*0010*/ 	.word	0x00000000
	.align		4
        /*0014*/ 	.word	0xfffffffd
	.align		4
        /*0018*/ 	.word	0x00000000
	.align		4
        /*001c*/ 	.word	0xfffffffc


//--------------------- .text._Z15square_elementsPfS_ii --------------------------
	.section	.text._Z15square_elementsPfS_ii,"ax",@progbits
	.align	128
        .global         _Z15square_elementsPfS_ii
        .type           _Z15square_elementsPfS_ii,@function
        .size           _Z15square_elementsPfS_ii,(.L_x_1 - _Z15square_elementsPfS_ii)
        .other          _Z15square_elementsPfS_ii,@"STO_CUDA_ENTRY STV_DEFAULT"
_Z15square_elementsPfS_ii:
.text._Z15square_elementsPfS_ii:
[----:B------:R-:W-:Y:S01]  /*0000*/  LDC R1, c[0x0][0x37c] ;  /* 0x0000df00ff017b82 */ /* 0x000fe20000000800 */
[----:B------:R-:W0:Y:S07]  /*0010*/  S2R R0, SR_TID.X ;  /* 0x0000000000007919 */ /* 0x000e2e0000002100 */
[----:B------:R-:W0:Y:S01]  /*0020*/  S2UR UR4, SR_CTAID.X ;  /* 0x00000000000479c3 */ /* 0x000e220000002500 */
[----:B------:R-:W1:Y:S07]  /*0030*/  LDCU UR5, c[0x0][0x394] ;  /* 0x00007280ff0577ac */ /* 0x000e6e0008000800 */
[----:B------:R-:W0:Y:S02]  /*0040*/  LDC R7, c[0x0][0x360] ;  /* 0x0000d800ff077b82 */ /* 0x000e240000000800 */
[----:B0-----:R-:W-:-:S05]  /*0050*/  IMAD R7, R7, UR4, R0 ;  /* 0x0000000407077c24 */ /* 0x001fca000f8e0200 */
[----:B-1----:R-:W-:-:S13]  /*0060*/  ISETP.GE.AND P0, PT, R7, UR5, PT ;  /* 0x0000000507007c0c */ /* 0x002fda000bf06270 */
[----:B------:R-:W-:Y:S05]  /*0070*/  @P0 EXIT ;  /* 0x000000000000094d */ /* 0x000fea0003800000 */
[----:B------:R-:W0:Y:S01]  /*0080*/  LDC.64 R2, c[0x0][0x380] ;  /* 0x0000e000ff027b82 */ /* 0x000e220000000a00 */
[----:B------:R-:W1:Y:S07]  /*0090*/  LDCU.64 UR4, c[0x0][0x358] ;  /* 0x00006b00ff0477ac */ /* 0x000e6e0008000a00 */
[----:B------:R-:W2:Y:S01]  /*00a0*/  LDC.64 R4, c[0x0][0x388] ;  /* 0x0000e200ff047b82 */ /* 0x000ea20000000a00 */
[----:B0-----:R-:W-:-:S06]  /*00b0*/  IMAD.WIDE R2, R7, 0x4, R2 ;  /* 0x0000000407027825 */ /* 0x001fcc00078e0202 */
[----:B-1----:R-:W3:Y:S01]  /*00c0*/  LDG.E R2, desc[UR4][R2.64] ;  /* 0x0000000402027981 */ /* 0x002ee2000c1e1900 */
[----:B--2---:R-:W-:-:S04]  /*00d0*/  IMAD.WIDE R4, R7, 0x4, R4 ;  /* 0x0000000407047825 */ /* 0x004fc800078e0204 */
[----:B---3--:R-:W-:-:S05]  /*00e0*/  FMUL R7, R2, R2 ;  /* 0x0000000202077220 */ /* 0x008fca0000400000 */
[----:B------:R-:W-:Y:S01]  /*00f0*/  STG.E desc[UR4][R4.64], R7 ;  /* 0x0000000704007986 */ /* 0x000fe2000c101904 */
[----:B------:R-:W-:Y:S05]  /*0100*/  EXIT ;  /* 0x000000000000794d */ /* 0x000fea0003800000 */
.L_x_0:
[----:B------:R-:W-:-:S00]  /*0110*/  BRA `(.L_x_0) ;  /* 0xfffffffc00fc7947 */ /* 0x000fc0000383ffff */
[----:B------:R-:W-:-:S00]  /*0120*/  NOP ;  /* 0x0000000000007918 */ /* 0x000fc00000000000 */
        /* <DEDUP_REMOVED lines=13> */
.L_x_1:


//--------------------- .nv.shared.reserved.0     --------------------------
	.section	.nv.shared.reserved.0,"aw",@nobits
	.weak		__nv_reservedSMEM_offset_0_alias
	.size		__nv_reservedSMEM_offset_0_alias, 0, 64
	.other		__nv_reservedSMEM_offset_0_alias,@"STO_CUDA_RESERVED_SHARED STV_DEFAULT"
__nv_reservedSMEM_offset_0_alias:
	.zero		0
	.zero		64


//--------------------- .nv.constant0._Z15square_elementsPfS_ii --------------------------
	.section	.nv.constant0._Z15square_elementsPfS_ii,"a",@progbits
	.sectionflags	@""
	.align	4
.nv.constant0._Z15square_elementsPfS_ii:
	.zero		920


//--------------------- SYMBOLS --------------------------

	.type		.nv.reservedSmem.offset0,@object
	.size		.nv.reservedSmem.offset0,0x4
